	.headerflags	@"EF_CUDA_TEXMODE_UNIFIED EF_CUDA_64BIT_ADDRESS EF_CUDA_SM89 EF_CUDA_VIRTUAL_SM(EF_CUDA_SM89)"
	.elftype	@"ET_EXEC"


//--------------------- .nv.info                  --------------------------
	.section	.nv.info,"",@"SHT_CUDA_INFO"
	.align	4


	//----- nvinfo : EIATTR_REGCOUNT
	.align		4
        /*0000*/ 	.byte	0x04, 0x2f
        /*0002*/ 	.short	(.L_1 - .L_0)
	.align		4
.L_0:
        /*0004*/ 	.word	index@(_rms_norm_backward_kernel)
        /*0008*/ 	.word	0x0000003f


	//----- nvinfo : EIATTR_MIN_STACK_SIZE
	.align		4
.L_1:
        /*000c*/ 	.byte	0x04, 0x12
        /*000e*/ 	.short	(.L_3 - .L_2)
	.align		4
.L_2:
        /*0010*/ 	.word	index@(_rms_norm_backward_kernel)
        /*0014*/ 	.word	0x00000000


	//----- nvinfo : EIATTR_FRAME_SIZE
	.align		4
.L_3:
        /*0018*/ 	.byte	0x04, 0x11
        /*001a*/ 	.short	(.L_5 - .L_4)
	.align		4
.L_4:
        /*001c*/ 	.word	index@(_rms_norm_backward_kernel)
        /*0020*/ 	.word	0x00000000


	//----- nvinfo : EIATTR_MIN_STACK_SIZE
	.align		4
.L_5:
        /*0024*/ 	.byte	0x04, 0x12
        /*0026*/ 	.short	(.L_7 - .L_6)
	.align		4
.L_6:
        /*0028*/ 	.word	index@(_rms_norm_backward_kernel)
        /*002c*/ 	.word	0x00000000
.L_7:


//--------------------- .nv.info._rms_norm_backward_kernel --------------------------
	.section	.nv.info._rms_norm_backward_kernel,"",@"SHT_CUDA_INFO"
	.sectionflags	@""
	.align	4


	//----- nvinfo : EIATTR_CUDA_API_VERSION
	.align		4
        /*0000*/ 	.byte	0x04, 0x37
        /*0002*/ 	.short	(.L_9 - .L_8)
.L_8:
        /*0004*/ 	.word	0x0000007c


	//----- nvinfo : EIATTR_PARAM_CBANK
	.align		4
.L_9:
        /*0008*/ 	.byte	0x04, 0x0a
        /*000a*/ 	.short	(.L_11 - .L_10)
	.align		4
.L_10:
        /*000c*/ 	.word	index@(.nv.constant0._rms_norm_backward_kernel)
        /*0010*/ 	.short	0x0160
        /*0012*/ 	.short	0x0058


	//----- nvinfo : EIATTR_CBANK_PARAM_SIZE
	.align		4
.L_11:
        /*0014*/ 	.byte	0x03, 0x19
        /*0016*/ 	.short	0x0058


	//----- nvinfo : EIATTR_KPARAM_INFO
	.align		4
        /*0018*/ 	.byte	0x04, 0x17
        /*001a*/ 	.short	(.L_13 - .L_12)
.L_12:
        /*001c*/ 	.word	0x00000000
        /*0020*/ 	.short	0x000c
        /*0022*/ 	.short	0x0054
        /*0024*/ 	.byte	0x00, 0xf0, 0x11, 0x00


	//----- nvinfo : EIATTR_KPARAM_INFO
	.align		4
.L_13:
        /*0028*/ 	.byte	0x04, 0x17
        /*002a*/ 	.short	(.L_15 - .L_14)
.L_14:
        /*002c*/ 	.word	0x00000000
        /*0030*/ 	.short	0x000b
        /*0032*/ 	.short	0x0050
        /*0034*/ 	.byte	0x00, 0xf0, 0x11, 0x00


	//----- nvinfo : EIATTR_KPARAM_INFO
	.align		4
.L_15:
        /*0038*/ 	.byte	0x04, 0x17
        /*003a*/ 	.short	(.L_17 - .L_16)
.L_16:
        /*003c*/ 	.word	0x00000000
        /*0040*/ 	.short	0x000a
        /*0042*/ 	.short	0x004c
        /*0044*/ 	.byte	0x00, 0xf0, 0x11, 0x00


	//----- nvinfo : EIATTR_KPARAM_INFO
	.align		4
.L_17:
        /*0048*/ 	.byte	0x04, 0x17
        /*004a*/ 	.short	(.L_19 - .L_18)
.L_18:
        /*004c*/ 	.word	0x00000000
        /*0050*/ 	.short	0x0009
        /*0052*/ 	.short	0x0048
        /*0054*/ 	.byte	0x00, 0xf0, 0x11, 0x00


	//----- nvinfo : EIATTR_KPARAM_INFO
	.align		4
.L_19:
        /*0058*/ 	.byte	0x04, 0x17
        /*005a*/ 	.short	(.L_21 - .L_20)
.L_20:
        /*005c*/ 	.word	0x00000000
        /*0060*/ 	.short	0x0008
        /*0062*/ 	.short	0x0040
        /*0064*/ 	.byte	0x00, 0xf4, 0x21, 0x00


	//----- nvinfo : EIATTR_KPARAM_INFO
	.align		4
.L_21:
        /*0068*/ 	.byte	0x04, 0x17
        /*006a*/ 	.short	(.L_23 - .L_22)
.L_22:
        /*006c*/ 	.word	0x00000000
        /*0070*/ 	.short	0x0007
        /*0072*/ 	.short	0x0038
        /*0074*/ 	.byte	0x00, 0xf4, 0x21, 0x00


	//----- nvinfo : EIATTR_KPARAM_INFO
	.align		4
.L_23:
        /*0078*/ 	.byte	0x04, 0x17
        /*007a*/ 	.short	(.L_25 - .L_24)
.L_24:
        /*007c*/ 	.word	0x00000000
        /*0080*/ 	.short	0x0006
        /*0082*/ 	.short	0x0030
        /*0084*/ 	.byte	0x00, 0xf4, 0x21, 0x00


	//----- nvinfo : EIATTR_KPARAM_INFO
	.align		4
.L_25:
        /*0088*/ 	.byte	0x04, 0x17
        /*008a*/ 	.short	(.L_27 - .L_26)
.L_26:
        /*008c*/ 	.word	0x00000000
        /*0090*/ 	.short	0x0005
        /*0092*/ 	.short	0x0028
        /*0094*/ 	.byte	0x00, 0xf0, 0x11, 0x00


	//----- nvinfo : EIATTR_KPARAM_INFO
	.align		4
.L_27:
        /*0098*/ 	.byte	0x04, 0x17
        /*009a*/ 	.short	(.L_29 - .L_28)
.L_28:
        /*009c*/ 	.word	0x00000000
        /*00a0*/ 	.short	0x0004
        /*00a2*/ 	.short	0x0020
        /*00a4*/ 	.byte	0x00, 0xf4, 0x21, 0x00


	//----- nvinfo : EIATTR_KPARAM_INFO
	.align		4
.L_29:
        /*00a8*/ 	.byte	0x04, 0x17
        /*00aa*/ 	.short	(.L_31 - .L_30)
.L_30:
        /*00ac*/ 	.word	0x00000000
        /*00b0*/ 	.short	0x0003
        /*00b2*/ 	.short	0x0018
        /*00b4*/ 	.byte	0x00, 0xf0, 0x11, 0x00


	//----- nvinfo : EIATTR_KPARAM_INFO
	.align		4
.L_31:
        /*00b8*/ 	.byte	0x04, 0x17
        /*00ba*/ 	.short	(.L_33 - .L_32)
.L_32:
        /*00bc*/ 	.word	0x00000000
        /*00c0*/ 	.short	0x0002
        /*00c2*/ 	.short	0x0010
        /*00c4*/ 	.byte	0x00, 0xf4, 0x21, 0x00


	//----- nvinfo : EIATTR_KPARAM_INFO
	.align		4
.L_33:
        /*00c8*/ 	.byte	0x04, 0x17
        /*00ca*/ 	.short	(.L_35 - .L_34)
.L_34:
        /*00cc*/ 	.word	0x00000000
        /*00d0*/ 	.short	0x0001
        /*00d2*/ 	.short	0x0008
        /*00d4*/ 	.byte	0x00, 0xf0, 0x11, 0x00


	//----- nvinfo : EIATTR_KPARAM_INFO
	.align		4
.L_35:
        /*00d8*/ 	.byte	0x04, 0x17
        /*00da*/ 	.short	(.L_37 - .L_36)
.L_36:
        /*00dc*/ 	.word	0x00000000
        /*00e0*/ 	.short	0x0000
        /*00e2*/ 	.short	0x0000
        /*00e4*/ 	.byte	0x00, 0xf4, 0x21, 0x00


	//----- nvinfo : EIATTR_MAXREG_COUNT
	.align		4
.L_37:
        /*00e8*/ 	.byte	0x03, 0x1b
        /*00ea*/ 	.short	0x00ff


	//----- nvinfo : EIATTR_COOP_GROUP_MASK_REGIDS
	.align		4
        /*00ec*/ 	.byte	0x04, 0x29
        /*00ee*/ 	.short	(.L_39 - .L_38)


	//   ....[0]....
.L_38:
        /*00f0*/ 	.word	0xffffffff


	//   ....[1]....
        /*00f4*/ 	.word	0xffffffff


	//   ....[2]....
        /*00f8*/ 	.word	0xffffffff


	//   ....[3]....
        /*00fc*/ 	.word	0xffffffff


	//   ....[4]....
        /*0100*/ 	.word	0xffffffff


	//   ....[5]....
        /*0104*/ 	.word	0xffffffff


	//   ....[6]....
        /*0108*/ 	.word	0xffffffff


	//   ....[7]....
        /*010c*/ 	.word	0xffffffff


	//----- nvinfo : EIATTR_COOP_GROUP_INSTR_OFFSETS
	.align		4
.L_39:
        /*0110*/ 	.byte	0x04, 0x28
        /*0112*/ 	.short	(.L_41 - .L_40)


	//   ....[0]....
.L_40:
        /*0114*/ 	.word	0x000008c0


	//   ....[1]....
        /*0118*/ 	.word	0x00000920


	//   ....[2]....
        /*011c*/ 	.word	0x00000940


	//   ....[3]....
        /*0120*/ 	.word	0x00000960


	//   ....[4]....
        /*0124*/ 	.word	0x00000980


	//   ....[5]....
        /*0128*/ 	.word	0x000009f0


	//   ....[6]....
        /*012c*/ 	.word	0x00000a10


	//   ....[7]....
        /*0130*/ 	.word	0x00000a40


	//----- nvinfo : EIATTR_EXIT_INSTR_OFFSETS
	.align		4
.L_41:
        /*0134*/ 	.byte	0x04, 0x1c
        /*0136*/ 	.short	(.L_43 - .L_42)


	//   ....[0]....
.L_42:
        /*0138*/ 	.word	0x00001100


	//   ....[1]....
        /*013c*/ 	.word	0x00001130


	//----- nvinfo : EIATTR_REQNTID
	.align		4
.L_43:
        /*0140*/ 	.byte	0x04, 0x10
        /*0142*/ 	.short	(.L_45 - .L_44)
.L_44:
        /*0144*/ 	.word	0x00000100
        /*0148*/ 	.word	0x00000001
        /*014c*/ 	.word	0x00000001
.L_45:


//--------------------- .nv.callgraph             --------------------------
	.section	.nv.callgraph,"",@"SHT_CUDA_CALLGRAPH"
	.align	4
	.sectionentsize	8
	.align		4
        /*0000*/ 	.word	0x00000000
	.align		4
        /*0004*/ 	.word	0xffffffff
	.align		4
        /*0008*/ 	.word	0x00000000
	.align		4
        /*000c*/ 	.word	0xfffffffe
	.align		4
        /*0010*/ 	.word	0x00000000
	.align		4
        /*0014*/ 	.word	0xfffffffd
	.align		4
        /*0018*/ 	.word	0x00000000
	.align		4
        /*001c*/ 	.word	0xfffffffc


//--------------------- .nv.rel.action            --------------------------
	.section	.nv.rel.action,"",@"SHT_CUDA_RELOCINFO"
	.align	8
	.sectionentsize	8
        /*0000*/ 	.byte	0x73, 0x00, 0x00, 0x00, 0x00, 0x00, 0x00, 0x00, 0x00, 0x00, 0x00, 0x11, 0x25, 0x00, 0x05, 0x36


//--------------------- .nv.constant0._rms_norm_backward_kernel --------------------------
	.section	.nv.constant0._rms_norm_backward_kernel,"a",@progbits
	.sectionflags	@""
	.align	4
.nv.constant0._rms_norm_backward_kernel:
	.zero		440


//--------------------- .text._rms_norm_backward_kernel --------------------------
	.section	.text._rms_norm_backward_kernel,"ax",@progbits
	.sectionflags	@"SHF_BARRIERS=1"
	.sectioninfo	@"SHI_REGISTERS=63"
	.align	128
        .global         _rms_norm_backward_kernel
        .type           _rms_norm_backward_kernel,@function
        .size           _rms_norm_backward_kernel,(.L_x_3 - _rms_norm_backward_kernel)
        .other          _rms_norm_backward_kernel,@"STO_CUDA_ENTRY STV_DEFAULT"
_rms_norm_backward_kernel:
.text._rms_norm_backward_kernel:
[----:B------:R-:W-:Y:S02]  /*0000*/  MOV R1, c[0x0][0x28] ;  /* 0x00000a0000017a02 */ /* 0x000fe40000000f00 */
[----:B------:R-:W0:Y:S01]  /*0010*/  S2R R3, SR_TID.X ;  /* 0x0000000000037919 */ /* 0x000e220000002100 */
[----:B------:R-:W-:Y:S01]  /*0020*/  IMAD.MOV.U32 R7, RZ, RZ, 0x2 ;  /* 0x00000002ff077424 */ /* 0x000fe200078e00ff */
[----:B------:R-:W-:Y:S01]  /*0030*/  CS2R R8, SRZ ;  /* 0x0000000000087805 */ /* 0x000fe2000001ff00 */
[----:B------:R-:W-:Y:S01]  /*0040*/  CS2R R10, SRZ ;  /* 0x00000000000a7805 */ /* 0x000fe2000001ff00 */
[----:B------:R-:W-:Y:S01]  /*0050*/  ULDC.64 UR4, c[0x0][0x118] ;  /* 0x0000460000047ab9 */ /* 0x000fe20000000a00 */
[----:B0-----:R-:W-:-:S04]  /*0060*/  SHF.L.U32 R0, R3, 0x3, RZ ;  /* 0x0000000303007819 */ /* 0x001fc800000006ff */
[----:B------:R-:W-:-:S04]  /*0070*/  LOP3.LUT R0, R0, 0x7f8, RZ, 0xc0, !PT ;  /* 0x000007f800007812 */ /* 0x000fc800078ec0ff */
[C---:B------:R-:W-:Y:S01]  /*0080*/  ISETP.GE.AND P1, PT, R0.reuse, c[0x0][0x1b0], PT ;  /* 0x00006c0000007a0c */ /* 0x040fe20003f26270 */
[----:B------:R-:W-:-:S12]  /*0090*/  IMAD.WIDE.U32 R6, R0, R7, c[0x0][0x190] ;  /* 0x0000640000067625 */ /* 0x000fd800078e0007 */
[----:B------:R-:W2:Y:S01]  /*00a0*/  @!P1 LDG.E.128 R8, [R6.64] ;  /* 0x0000000406089981 */ /* 0x000ea2000c1e1d00 */
[----:B------:R-:W-:Y:S01]  /*00b0*/  CS2R R16, SRZ ;  /* 0x0000000000107805 */ /* 0x000fe2000001ff00 */
[----:B------:R-:W-:Y:S01]  /*00c0*/  CS2R R18, SRZ ;  /* 0x0000000000127805 */ /* 0x000fe2000001ff00 */
[----:B------:R-:W-:Y:S01]  /*00d0*/  CS2R R28, SRZ ;  /* 0x00000000001c7805 */ /* 0x000fe2000001ff00 */
[----:B------:R-:W0:Y:S01]  /*00e0*/  S2R R4, SR_CTAID.X ;  /* 0x0000000000047919 */ /* 0x000e220000002500 */
[----:B------:R-:W-:Y:S01]  /*00f0*/  CS2R R30, SRZ ;  /* 0x00000000001e7805 */ /* 0x000fe2000001ff00 */
[----:B0-----:R-:W-:-:S05]  /*0100*/  IMAD R32, R4, 0x12, RZ ;  /* 0x0000001204207824 */ /* 0x001fca00078e02ff */
[----:B------:R-:W-:-:S04]  /*0110*/  IADD3 R0, R32, 0x12, RZ ;  /* 0x0000001220007810 */ /* 0x000fc80007ffe0ff */
[----:B------:R-:W-:-:S04]  /*0120*/  IMNMX R5, R0, c[0x0][0x1ac], PT ;  /* 0x00006b0000057a17 */ /* 0x000fc80003800200 */
[----:B------:R-:W-:Y:S02]  /*0130*/  ISETP.GT.AND P0, PT, R5, R32, PT ;  /* 0x000000200500720c */ /* 0x000fe40003f04270 */
[----:B--2---:R-:W-:Y:S02]  /*0140*/  SEL R14, R8, RZ, !P1 ;  /* 0x000000ff080e7207 */ /* 0x004fe40004800000 */
[----:B------:R-:W-:Y:S02]  /*0150*/  SEL R20, R9, RZ, !P1 ;  /* 0x000000ff09147207 */ /* 0x000fe40004800000 */
[----:B------:R-:W-:Y:S02]  /*0160*/  SEL R24, R10, RZ, !P1 ;  /* 0x000000ff0a187207 */ /* 0x000fe40004800000 */
[----:B------:R-:W-:-:S05]  /*0170*/  SEL R25, R11, RZ, !P1 ;  /* 0x000000ff0b197207 */ /* 0x000fca0004800000 */
[----:B------:R-:W-:Y:S05]  /*0180*/  @!P0 BRA `(.L_x_0) ;  /* 0x00000e5000008947 */ /* 0x000fea0003800000 */
[----:B------:R-:W-:Y:S01]  /*0190*/  I2FP.F32.S32 R6, c[0x0][0x1b0] ;  /* 0x00006c0000067a45 */ /* 0x000fe20000201400 */
[C---:B------:R-:W-:Y:S01]  /*01a0*/  IMAD R11, R32.reuse, c[0x0][0x188], RZ ;  /* 0x00006200200b7a24 */ /* 0x040fe200078e02ff */
[----:B------:R-:W-:Y:S01]  /*01b0*/  MOV R15, 0x3e800000 ;  /* 0x3e800000000f7802 */ /* 0x000fe20000000f00 */
[----:B------:R-:W-:Y:S01]  /*01c0*/  IMAD R13, R32, c[0x0][0x178], RZ ;  /* 0x00005e00200d7a24 */ /* 0x000fe200078e02ff */
[----:B------:R-:W-:Y:S01]  /*01d0*/  FSETP.GT.AND P2, PT, |R6|, 8.50705917302346158658e+37, PT ;  /* 0x7e8000000600780b */ /* 0x000fe20003f44200 */
[----:B------:R-:W-:Y:S01]  /*01e0*/  IMAD R7, R32, c[0x0][0x168], RZ ;  /* 0x00005a0020077a24 */ /* 0x000fe200078e02ff */
[----:B------:R-:W-:Y:S01]  /*01f0*/  FSETP.GEU.AND P0, PT, |R6|, 1.175494350822287508e-38, PT ;  /* 0x008000000600780b */ /* 0x000fe20003f0e200 */
[----:B------:R-:W-:Y:S01]  /*0200*/  IMAD.MOV.U32 R33, RZ, RZ, 0x4 ;  /* 0x00000004ff217424 */ /* 0x000fe200078e00ff */
[----:B------:R-:W-:Y:S01]  /*0210*/  LOP3.LUT R8, R3, 0xff, RZ, 0xc0, !PT ;  /* 0x000000ff03087812 */ /* 0x000fe200078ec0ff */
[----:B------:R-:W-:Y:S01]  /*0220*/  IMAD.U32 R18, R20, 0x10000, RZ ;  /* 0x0001000014127824 */ /* 0x000fe200078e00ff */
[----:B------:R-:W-:-:S02]  /*0230*/  FSEL R15, R15, 1, P2 ;  /* 0x3f8000000f0f7808 */ /* 0x000fc40001000000 */
[----:B------:R-:W-:Y:S01]  /*0240*/  PRMT R2, R14, 0x7632, R2 ;  /* 0x000076320e027816 */ /* 0x000fe20000000002 */
[----:B------:R-:W-:Y:S01]  /*0250*/  IMAD.WIDE.U32 R8, R8, 0x10, RZ ;  /* 0x0000001008087825 */ /* 0x000fe200078e00ff */
[----:B------:R-:W-:Y:S02]  /*0260*/  PRMT R16, R24, 0x7632, R16 ;  /* 0x0000763218107816 */ /* 0x000fe40000000010 */
[----:B------:R-:W-:Y:S01]  /*0270*/  PRMT R17, R25, 0x7632, R17 ;  /* 0x0000763219117816 */ /* 0x000fe20000000011 */
[----:B------:R-:W-:Y:S01]  /*0280*/  @P2 FMUL R6, R6, 0.25 ;  /* 0x3e80000006062820 */ /* 0x000fe20000400000 */
[----:B------:R-:W-:Y:S01]  /*0290*/  IADD3 R5, -R32, R5, RZ ;  /* 0x0000000520057210 */ /* 0x000fe20007ffe1ff */
[----:B------:R-:W-:Y:S01]  /*02a0*/  @!P0 FMUL R15, R15, 16777216 ;  /* 0x4b8000000f0f8820 */ /* 0x000fe20000400000 */
[----:B------:R-:W-:Y:S01]  /*02b0*/  IMAD.WIDE R10, R11, 0x2, R8 ;  /* 0x000000020b0a7825 */ /* 0x000fe200078e0208 */
[----:B------:R-:W-:Y:S01]  /*02c0*/  @!P0 FMUL R6, R6, 16777216 ;  /* 0x4b80000006068820 */ /* 0x000fe20000400000 */
[----:B------:R-:W-:-:S02]  /*02d0*/  SHF.L.U32 R14, R14, 0x10, RZ ;  /* 0x000000100e0e7819 */ /* 0x000fc400000006ff */
[--C-:B------:R-:W-:Y:S01]  /*02e0*/  IMAD.WIDE R12, R13, 0x2, R8.reuse ;  /* 0x000000020d0c7825 */ /* 0x100fe200078e0208 */
[----:B------:R-:W-:Y:S02]  /*02f0*/  IADD3 R36, P2, R10, c[0x0][0x180], RZ ;  /* 0x000060000a247a10 */ /* 0x000fe40007f5e0ff */
[----:B------:R-:W0:Y:S01]  /*0300*/  MUFU.RCP R6, R6 ;  /* 0x0000000600067308 */ /* 0x000e220000001000 */
[----:B------:R-:W-:Y:S01]  /*0310*/  IMAD.WIDE R8, R7, 0x2, R8 ;  /* 0x0000000207087825 */ /* 0x000fe200078e0208 */
[----:B------:R-:W-:Y:S01]  /*0320*/  IADD3 R0, P3, R12, c[0x0][0x170], RZ ;  /* 0x00005c000c007a10 */ /* 0x000fe20007f7e0ff */
[----:B------:R-:W-:Y:S01]  /*0330*/  FADD R14, R14, c[0x0][0x1b4] ;  /* 0x00006d000e0e7621 */ /* 0x000fe20000000000 */
[----:B------:R-:W-:Y:S01]  /*0340*/  SHF.L.U32 R24, R24, 0x10, RZ ;  /* 0x0000001018187819 */ /* 0x000fe200000006ff */
[----:B------:R-:W-:Y:S01]  /*0350*/  IMAD.WIDE R32, R32, R33, c[0x0][0x198] ;  /* 0x0000660020207625 */ /* 0x000fe200078e0221 */
[----:B------:R-:W-:Y:S02]  /*0360*/  IADD3 R34, P4, R8, c[0x0][0x160], RZ ;  /* 0x0000580008227a10 */ /* 0x000fe40007f9e0ff */
[----:B------:R-:W-:Y:S01]  /*0370*/  SHF.L.U32 R25, R25, 0x10, RZ ;  /* 0x0000001019197819 */ /* 0x000fe200000006ff */
[----:B------:R-:W-:Y:S01]  /*0380*/  FADD R24, R24, c[0x0][0x1b4] ;  /* 0x00006d0018187621 */ /* 0x000fe20000000000 */
[----:B------:R-:W-:-:S02]  /*0390*/  SHF.L.U32 R2, R2, 0x10, RZ ;  /* 0x0000001002027819 */ /* 0x000fc400000006ff */
[----:B------:R-:W-:Y:S01]  /*03a0*/  SHF.L.U32 R16, R16, 0x10, RZ ;  /* 0x0000001010107819 */ /* 0x000fe200000006ff */
[----:B------:R-:W-:Y:S01]  /*03b0*/  FADD R25, R25, c[0x0][0x1b4] ;  /* 0x00006d0019197621 */ /* 0x000fe20000000000 */
[----:B------:R-:W-:Y:S01]  /*03c0*/  SHF.L.U32 R17, R17, 0x10, RZ ;  /* 0x0000001011117819 */ /* 0x000fe200000006ff */
[----:B------:R-:W-:Y:S01]  /*03d0*/  FADD R27, R2, c[0x0][0x1b4] ;  /* 0x00006d00021b7621 */ /* 0x000fe20000000000 */
[----:B0-----:R-:W-:Y:S01]  /*03e0*/  FFMA R6, R6, -R15, RZ ;  /* 0x8000000f06067223 */ /* 0x001fe200000000ff */
[----:B------:R-:W-:Y:S01]  /*03f0*/  PRMT R15, R20, 0x7632, R15 ;  /* 0x00007632140f7816 */ /* 0x000fe2000000000f */
[----:B------:R-:W-:Y:S01]  /*0400*/  FADD R29, R16, c[0x0][0x1b4] ;  /* 0x00006d00101d7621 */ /* 0x000fe20000000000 */
[----:B------:R-:W-:Y:S01]  /*0410*/  LOP3.LUT P0, RZ, R3, 0x7, RZ, 0xc0, !PT ;  /* 0x0000000703ff7812 */ /* 0x000fe2000780c0ff */
[----:B------:R-:W-:Y:S01]  /*0420*/  FADD R30, R17, c[0x0][0x1b4] ;  /* 0x00006d00111e7621 */ /* 0x000fe20000000000 */
[----:B------:R-:W-:Y:S01]  /*0430*/  SHF.R.U32.HI R26, RZ, 0x3, R3 ;  /* 0x00000003ff1a7819 */ /* 0x000fe20000011603 */
[----:B------:R-:W-:Y:S01]  /*0440*/  IMAD.U32 R28, R15, 0x10000, RZ ;  /* 0x000100000f1c7824 */ /* 0x000fe200078e00ff */
[----:B------:R-:W-:Y:S01]  /*0450*/  MOV R7, R33 ;  /* 0x0000002100077202 */ /* 0x000fe20000000f00 */
[----:B------:R-:W-:Y:S01]  /*0460*/  IMAD.MOV.U32 R33, RZ, RZ, RZ ;  /* 0x000000ffff217224 */ /* 0x000fe200078e00ff */
[----:B------:R-:W-:Y:S01]  /*0470*/  IADD3.X R37, R11, c[0x0][0x184], RZ, P2, !PT ;  /* 0x000061000b257a10 */ /* 0x000fe200017fe4ff */
[----:B------:R-:W-:Y:S01]  /*0480*/  FADD R15, R18, c[0x0][0x1b4] ;  /* 0x00006d00120f7621 */ /* 0x000fe20000000000 */
[----:B------:R-:W-:Y:S01]  /*0490*/  IADD3.X R39, R13, c[0x0][0x174], RZ, P3, !PT ;  /* 0x00005d000d277a10 */ /* 0x000fe20001ffe4ff */
[----:B------:R-:W-:Y:S01]  /*04a0*/  CS2R R10, SRZ ;  /* 0x00000000000a7805 */ /* 0x000fe2000001ff00 */
[----:B------:R-:W-:Y:S01]  /*04b0*/  IADD3.X R35, R9, c[0x0][0x164], RZ, P4, !PT ;  /* 0x0000590009237a10 */ /* 0x000fe200027fe4ff */
[----:B------:R-:W-:Y:S01]  /*04c0*/  CS2R R12, SRZ ;  /* 0x00000000000c7805 */ /* 0x000fe2000001ff00 */
[C---:B------:R-:W-:Y:S01]  /*04d0*/  ISETP.GE.AND P2, PT, R3.reuse, 0x8, PT ;  /* 0x000000080300780c */ /* 0x040fe20003f46270 */
[----:B------:R-:W-:Y:S01]  /*04e0*/  CS2R R8, SRZ ;  /* 0x0000000000087805 */ /* 0x000fe2000001ff00 */
[----:B------:R-:W-:Y:S01]  /*04f0*/  MOV R31, RZ ;  /* 0x000000ff001f7202 */ /* 0x000fe20000000f00 */
[----:B------:R-:W-:Y:S01]  /*0500*/  FADD R28, R28, c[0x0][0x1b4] ;  /* 0x00006d001c1c7621 */ /* 0x000fe20000000000 */
[----:B------:R-:W-:-:S02]  /*0510*/  ISETP.LT.AND P0, PT, R3, 0x8, !P0 ;  /* 0x000000080300780c */ /* 0x000fc40004701270 */
[----:B------:R-:W-:Y:S02]  /*0520*/  LOP3.LUT R26, R26, 0x1c, RZ, 0xc0, !PT ;  /* 0x0000001c1a1a7812 */ /* 0x000fe400078ec0ff */
.L_x_1:
[----:B------:R-:W-:Y:S01]  /*0530*/  CS2R R16, SRZ ;  /* 0x0000000000107805 */ /* 0x000fe2000001ff00 */
[----:B------:R-:W-:Y:S01]  /*0540*/  CS2R R18, SRZ ;  /* 0x0000000000127805 */ /* 0x000fe2000001ff00 */
[----:B------:R-:W-:Y:S01]  /*0550*/  CS2R R20, SRZ ;  /* 0x0000000000147805 */ /* 0x000fe2000001ff00 */
[----:B------:R-:W-:-:S04]  /*0560*/  CS2R R22, SRZ ;  /* 0x0000000000167805 */ /* 0x000fc8000001ff00 */
[----:B------:R-:W2:Y:S04]  /*0570*/  @!P1 LDG.E.128 R16, [R34.64] ;  /* 0x0000000422109981 */ /* 0x000ea8000c1e1d00 */
[----:B------:R-:W3:Y:S01]  /*0580*/  @!P1 LDG.E.128 R20, [R36.64] ;  /* 0x0000000424149981 */ /* 0x000ee2000c1e1d00 */
[----:B------:R-:W-:Y:S02]  /*0590*/  LOP3.LUT P3, RZ, R3, 0x1f, RZ, 0xc0, !PT ;  /* 0x0000001f03ff7812 */ /* 0x000fe4000786c0ff */
[----:B--2---:R-:W-:Y:S02]  /*05a0*/  SEL R16, R16, RZ, !P1 ;  /* 0x000000ff10107207 */ /* 0x004fe40004800000 */
[----:B------:R-:W-:Y:S02]  /*05b0*/  SEL R40, R17, RZ, !P1 ;  /* 0x000000ff11287207 */ /* 0x000fe40004800000 */
[----:B---3--:R-:W-:Y:S01]  /*05c0*/  SEL R49, R20, RZ, !P1 ;  /* 0x000000ff14317207 */ /* 0x008fe20004800000 */
[C---:B------:R-:W-:Y:S01]  /*05d0*/  IMAD.U32 R45, R16.reuse, 0x10000, RZ ;  /* 0x00010000102d7824 */ /* 0x040fe200078e00ff */
[----:B------:R-:W-:-:S02]  /*05e0*/  PRMT R17, R16, 0x7632, R17 ;  /* 0x0000763210117816 */ /* 0x000fc40000000011 */
[----:B------:R-:W-:Y:S02]  /*05f0*/  SEL R43, R22, RZ, !P1 ;  /* 0x000000ff162b7207 */ /* 0x000fe40004800000 */
[C---:B------:R-:W-:Y:S01]  /*0600*/  PRMT R22, R49.reuse, 0x7632, R22 ;  /* 0x0000763231167816 */ /* 0x040fe20000000016 */
[----:B------:R-:W-:Y:S01]  /*0610*/  IMAD.U32 R49, R49, 0x10000, RZ ;  /* 0x0001000031317824 */ /* 0x000fe200078e00ff */
[----:B------:R-:W-:Y:S02]  /*0620*/  SHF.L.U32 R44, R17, 0x10, RZ ;  /* 0x00000010112c7819 */ /* 0x000fe400000006ff */
[----:B------:R-:W-:Y:S02]  /*0630*/  SHF.L.U32 R22, R22, 0x10, RZ ;  /* 0x0000001016167819 */ /* 0x000fe400000006ff */
[----:B------:R-:W-:Y:S01]  /*0640*/  SEL R50, R21, RZ, !P1 ;  /* 0x000000ff15327207 */ /* 0x000fe20004800000 */
[----:B------:R-:W-:Y:S01]  /*0650*/  FMUL R47, R27, R44 ;  /* 0x0000002c1b2f7220 */ /* 0x000fe20000400000 */
[----:B------:R-:W-:Y:S01]  /*0660*/  PRMT R42, R40, 0x7632, R42 ;  /* 0x00007632282a7816 */ /* 0x000fe2000000002a */
[----:B------:R-:W-:Y:S01]  /*0670*/  FMUL R44, R14, R45 ;  /* 0x0000002d0e2c7220 */ /* 0x000fe20000400000 */
[----:B------:R-:W-:Y:S01]  /*0680*/  SHF.L.U32 R46, R40, 0x10, RZ ;  /* 0x00000010282e7819 */ /* 0x000fe200000006ff */
[----:B------:R-:W-:Y:S01]  /*0690*/  FMUL R48, R22, R47 ;  /* 0x0000002f16307220 */ /* 0x000fe20000400000 */
[----:B------:R-:W-:-:S02]  /*06a0*/  PRMT R56, R50, 0x7632, R56 ;  /* 0x0000763232387816 */ /* 0x000fc40000000038 */
[----:B------:R-:W-:Y:S01]  /*06b0*/  SEL R18, R18, RZ, !P1 ;  /* 0x000000ff12127207 */ /* 0x000fe20004800000 */
[----:B------:R-:W-:Y:S01]  /*06c0*/  FMUL R17, R15, R46 ;  /* 0x0000002e0f117220 */ /* 0x000fe20000400000 */
[----:B------:R-:W-:Y:S01]  /*06d0*/  SHF.L.U32 R50, R50, 0x10, RZ ;  /* 0x0000001032327819 */ /* 0x000fe200000006ff */
[----:B------:R-:W-:Y:S01]  /*06e0*/  FFMA R51, R49, R44, R48 ;  /* 0x0000002c31337223 */ /* 0x000fe20000000030 */
[----:B------:R-:W-:Y:S01]  /*06f0*/  SHF.L.U32 R45, R42, 0x10, RZ ;  /* 0x000000102a2d7819 */ /* 0x000fe200000006ff */
[C---:B------:R-:W-:Y:S01]  /*0700*/  IMAD.U32 R41, R18.reuse, 0x10000, RZ ;  /* 0x0001000012297824 */ /* 0x040fe200078e00ff */
[----:B------:R-:W-:Y:S01]  /*0710*/  PRMT R21, R18, 0x7632, R21 ;  /* 0x0000763212157816 */ /* 0x000fe20000000015 */
[----:B------:R-:W-:Y:S01]  /*0720*/  IMAD.U32 R56, R56, 0x10000, RZ ;  /* 0x0001000038387824 */ /* 0x000fe200078e00ff */
[----:B------:R-:W-:Y:S01]  /*0730*/  FFMA R51, R50, R17, R51 ;  /* 0x0000001132337223 */ /* 0x000fe20000000033 */
[----:B------:R-:W-:Y:S01]  /*0740*/  FMUL R45, R28, R45 ;  /* 0x0000002d1c2d7220 */ /* 0x000fe20000400000 */
[----:B------:R-:W-:Y:S01]  /*0750*/  PRMT R52, R43, 0x7632, R52 ;  /* 0x000076322b347816 */ /* 0x000fe20000000034 */
[----:B------:R-:W-:Y:S01]  /*0760*/  FMUL R42, R24, R41 ;  /* 0x00000029182a7220 */ /* 0x000fe20000400000 */
[----:B------:R-:W-:Y:S01]  /*0770*/  SEL R19, R19, RZ, !P1 ;  /* 0x000000ff13137207 */ /* 0x000fe20004800000 */
[----:B------:R-:W-:Y:S01]  /*0780*/  FFMA R48, R56, R45, R51 ;  /* 0x0000002d38307223 */ /* 0x000fe20000000033 */
[----:B------:R-:W-:-:S02]  /*0790*/  SHF.L.U32 R43, R43, 0x10, RZ ;  /* 0x000000102b2b7819 */ /* 0x000fc400000006ff */
[----:B------:R-:W-:Y:S02]  /*07a0*/  SHF.L.U32 R46, R21, 0x10, RZ ;  /* 0x00000010152e7819 */ /* 0x000fe400000006ff */
[----:B------:R-:W-:Y:S01]  /*07b0*/  SEL R23, R23, RZ, !P1 ;  /* 0x000000ff17177207 */ /* 0x000fe20004800000 */
[----:B------:R-:W-:Y:S01]  /*07c0*/  FFMA R21, R43, R42, R48 ;  /* 0x0000002a2b157223 */ /* 0x000fe20000000030 */
[----:B------:R-:W-:Y:S01]  /*07d0*/  PRMT R20, R19, 0x7632, R20 ;  /* 0x0000763213147816 */ /* 0x000fe20000000014 */
[----:B------:R-:W-:Y:S01]  /*07e0*/  FMUL R41, R29, R46 ;  /* 0x0000002e1d297220 */ /* 0x000fe20000400000 */
[----:B------:R-:W-:Y:S01]  /*07f0*/  SHF.L.U32 R38, R19, 0x10, RZ ;  /* 0x0000001013267819 */ /* 0x000fe200000006ff */
[C---:B------:R-:W-:Y:S01]  /*0800*/  IMAD.U32 R46, R23.reuse, 0x10000, RZ ;  /* 0x00010000172e7824 */ /* 0x040fe200078e00ff */
[----:B------:R-:W-:Y:S02]  /*0810*/  SHF.L.U32 R52, R52, 0x10, RZ ;  /* 0x0000001034347819 */ /* 0x000fe400000006ff */
[----:B------:R-:W-:Y:S01]  /*0820*/  PRMT R54, R23, 0x7632, R54 ;  /* 0x0000763217367816 */ /* 0x000fe20000000036 */
[----:B------:R-:W-:Y:S01]  /*0830*/  FMUL R23, R25, R38 ;  /* 0x0000002619177220 */ /* 0x000fe20000400000 */
[----:B------:R-:W-:Y:S01]  /*0840*/  SHF.L.U32 R51, R20, 0x10, RZ ;  /* 0x0000001014337819 */ /* 0x000fe200000006ff */
[----:B------:R-:W-:Y:S01]  /*0850*/  FFMA R21, R52, R41, R21 ;  /* 0x0000002934157223 */ /* 0x000fe20000000015 */
[----:B------:R-:W-:-:S02]  /*0860*/  SHF.L.U32 R54, R54, 0x10, RZ ;  /* 0x0000001036367819 */ /* 0x000fc400000006ff */
[----:B------:R-:W-:Y:S01]  /*0870*/  MOV R20, R32 ;  /* 0x0000002000147202 */ /* 0x000fe20000000f00 */
[----:B------:R-:W-:Y:S01]  /*0880*/  FMUL R51, R30, R51 ;  /* 0x000000331e337220 */ /* 0x000fe20000400000 */
[----:B------:R-:W-:-:S04]  /*0890*/  FFMA R21, R46, R23, R21 ;  /* 0x000000172e157223 */ /* 0x000fc80000000015 */
[----:B------:R-:W-:Y:S01]  /*08a0*/  FFMA R38, R54, R51, R21 ;  /* 0x0000003336267223 */ /* 0x000fe20000000015 */
[----:B------:R-:W-:-:S04]  /*08b0*/  IMAD.MOV.U32 R21, RZ, RZ, R7 ;  /* 0x000000ffff157224 */ /* 0x000fc800078e0007 */
[----:B------:R-:W0:Y:S04]  /*08c0*/  SHFL.BFLY PT, R55, R38, 0x10, 0x1f ;  /* 0x0e001f0026377f89 */ /* 0x000e2800000e0000 */
[----:B------:R1:W2:Y:S01]  /*08d0*/  LDG.E R53, [R20.64] ;  /* 0x0000000414357981 */ /* 0x0002a2000c1e1900 */
[----:B------:R-:W-:-:S03]  /*08e0*/  IADD3 R5, R5, -0x1, RZ ;  /* 0xffffffff05057810 */ /* 0x000fc60007ffe0ff */
[----:B------:R-:W-:Y:S01]  /*08f0*/  BAR.SYNC.DEFER_BLOCKING 0x0 ;  /* 0x0000000000007b1d */ /* 0x000fe20000010000 */
[----:B------:R-:W-:Y:S01]  /*0900*/  ISETP.NE.AND P4, PT, R5, RZ, PT ;  /* 0x000000ff0500720c */ /* 0x000fe20003f85270 */
[----:B0-----:R-:W-:-:S05]  /*0910*/  FADD R55, R38, R55 ;  /* 0x0000003726377221 */ /* 0x001fca0000000000 */
[----:B------:R-:W0:Y:S02]  /*0920*/  SHFL.BFLY PT, R48, R55, 0x8, 0x1f ;  /* 0x0d001f0037307f89 */ /* 0x000e2400000e0000 */
[----:B0-----:R-:W-:-:S05]  /*0930*/  FADD R48, R55, R48 ;  /* 0x0000003037307221 */ /* 0x001fca0000000000 */
[----:B------:R-:W0:Y:S02]  /*0940*/  SHFL.BFLY PT, R57, R48, 0x4, 0x1f ;  /* 0x0c801f0030397f89 */ /* 0x000e2400000e0000 */
[----:B0-----:R-:W-:-:S05]  /*0950*/  FADD R57, R48, R57 ;  /* 0x0000003930397221 */ /* 0x001fca0000000000 */
[----:B------:R-:W0:Y:S02]  /*0960*/  SHFL.BFLY PT, R58, R57, 0x2, 0x1f ;  /* 0x0c401f00393a7f89 */ /* 0x000e2400000e0000 */
[----:B0-----:R-:W-:-:S05]  /*0970*/  FADD R58, R57, R58 ;  /* 0x0000003a393a7221 */ /* 0x001fca0000000000 */
[----:B------:R-:W0:Y:S02]  /*0980*/  SHFL.BFLY PT, R59, R58, 0x1, 0x1f ;  /* 0x0c201f003a3b7f89 */ /* 0x000e2400000e0000 */
[----:B0-----:R-:W-:-:S05]  /*0990*/  FADD R59, R58, R59 ;  /* 0x0000003b3a3b7221 */ /* 0x001fca0000000000 */
[----:B------:R-:W-:Y:S04]  /*09a0*/  @!P3 STS [R26], R59 ;  /* 0x0000003b1a00b388 */ /* 0x000fe80000000800 */
[----:B------:R-:W-:Y:S01]  /*09b0*/  BAR.SYNC.DEFER_BLOCKING 0x0 ;  /* 0x0000000000007b1d */ /* 0x000fe20000010000 */
[----:B------:R-:W-:-:S04]  /*09c0*/  IADD3 R32, P3, R32, 0x4, RZ ;  /* 0x0000000420207810 */ /* 0x000fc80007f7e0ff */
[----:B------:R-:W-:Y:S01]  /*09d0*/  IADD3.X R7, RZ, R7, RZ, P3, !PT ;  /* 0x00000007ff077210 */ /* 0x000fe20001ffe4ff */
[----:B------:R-:W1:Y:S04]  /*09e0*/  @!P2 LDS R2, [R3.X4] ;  /* 0x000000000302a984 */ /* 0x000e680000004800 */
[----:B-1----:R-:W0:Y:S02]  /*09f0*/  SHFL.BFLY PT, R21, R2, 0x4, 0x1f ;  /* 0x0c801f0002157f89 */ /* 0x002e2400000e0000 */
[----:B0-----:R-:W-:-:S05]  /*0a00*/  FADD R21, R2, R21 ;  /* 0x0000001502157221 */ /* 0x001fca0000000000 */
[----:B------:R-:W0:Y:S02]  /*0a10*/  SHFL.BFLY PT, R20, R21, 0x2, 0x1f ;  /* 0x0c401f0015147f89 */ /* 0x000e2400000e0000 */
[----:B0-----:R-:W-:Y:S01]  /*0a20*/  FADD R20, R21, R20 ;  /* 0x0000001415147221 */ /* 0x001fe20000000000 */
[----:B------:R-:W-:-:S04]  /*0a30*/  MOV R21, R39 ;  /* 0x0000002700157202 */ /* 0x000fc80000000f00 */
[----:B------:R-:W0:Y:S02]  /*0a40*/  SHFL.BFLY PT, R55, R20, 0x1, 0x1f ;  /* 0x0c201f0014377f89 */ /* 0x000e2400000e0000 */
[----:B0-----:R-:W-:Y:S01]  /*0a50*/  FADD R58, R20, R55 ;  /* 0x00000037143a7221 */ /* 0x001fe20000000000 */
[----:B------:R-:W-:Y:S02]  /*0a60*/  MOV R55, 0x2 ;  /* 0x0000000200377802 */ /* 0x000fe40000000f00 */
[----:B------:R-:W-:Y:S02]  /*0a70*/  MOV R20, R0 ;  /* 0x0000000000147202 */ /* 0x000fe40000000f00 */
[----:B------:R0:W-:Y:S01]  /*0a80*/  @P0 STS [R3.X4], R58 ;  /* 0x0000003a03000388 */ /* 0x0001e20000004800 */
[----:B------:R-:W-:-:S03]  /*0a90*/  IMAD.WIDE R36, R55, c[0x0][0x188], R36 ;  /* 0x0000620037247a25 */ /* 0x000fc600078e0224 */
[----:B------:R-:W-:Y:S01]  /*0aa0*/  BAR.SYNC.DEFER_BLOCKING 0x0 ;  /* 0x0000000000007b1d */ /* 0x000fe20000010000 */
[----:B------:R-:W-:Y:S01]  /*0ab0*/  IMAD.WIDE R38, R55, c[0x0][0x178], R20 ;  /* 0x00005e0037267a25 */ /* 0x000fe200078e0214 */
[----:B--2---:R-:W-:-:S03]  /*0ac0*/  FMUL R60, R53, R54 ;  /* 0x00000036353c7220 */ /* 0x004fc60000400000 */
[----:B------:R-:W-:Y:S01]  /*0ad0*/  IMAD.WIDE R34, R55, c[0x0][0x168], R34 ;  /* 0x00005a0037227a25 */ /* 0x000fe200078e0222 */
[C---:B------:R-:W-:Y:S01]  /*0ae0*/  FMUL R55, R53.reuse, R52 ;  /* 0x0000003435377220 */ /* 0x040fe20000400000 */
[----:B0-----:R-:W-:Y:S02]  /*0af0*/  FMUL R58, R6, R53 ;  /* 0x00000035063a7220 */ /* 0x001fe40000400000 */
[----:B------:R-:W-:Y:S01]  /*0b00*/  IMAD.MOV.U32 R0, RZ, RZ, R38 ;  /* 0x000000ffff007224 */ /* 0x000fe200078e0026 */
[C---:B------:R-:W-:Y:S01]  /*0b10*/  FMUL R38, R53.reuse, R43 ;  /* 0x0000002b35267220 */ /* 0x040fe20000400000 */
[----:B------:R-:W-:-:S04]  /*0b20*/  FMUL R57, R53, R58 ;  /* 0x0000003a35397220 */ /* 0x000fc80000400000 */
[----:B------:R-:W-:Y:S01]  /*0b30*/  F2FP.BF16.F32.PACK_AB R38, R55, R38 ;  /* 0x000000263726723e */ /* 0x000fe200000010ff */
[----:B------:R-:W-:-:S04]  /*0b40*/  FMUL R55, R53, R46 ;  /* 0x0000002e35377220 */ /* 0x000fc80000400000 */
[----:B------:R-:W-:Y:S01]  /*0b50*/  HFMA2.BF16_V2 R18, R18, R38, -RZ.H0_H0 ;  /* 0x0000002612127231 */ /* 0x000fe200003400ff */
[----:B------:R-:W-:Y:S01]  /*0b60*/  F2FP.BF16.F32.PACK_AB R60, R60, R55 ;  /* 0x000000373c3c723e */ /* 0x000fe200000010ff */
[----:B------:R-:W0:Y:S04]  /*0b70*/  LDS R48, [RZ] ;  /* 0x00000000ff307984 */ /* 0x000e280000000800 */
[----:B------:R-:W-:Y:S01]  /*0b80*/  HFMA2.BF16_V2 R38, R19, R60, -RZ.H0_H0 ;  /* 0x0000003c13267231 */ /* 0x000fe200003400ff */
[----:B0-----:R-:W-:-:S04]  /*0b90*/  FMUL R55, R57, R48 ;  /* 0x0000003039377220 */ /* 0x001fc80000400000 */
[-C--:B------:R-:W-:Y:S01]  /*0ba0*/  FMUL R48, R49, R55.reuse ;  /* 0x0000003731307220 */ /* 0x080fe20000400000 */
[-C--:B------:R-:W-:Y:S01]  /*0bb0*/  FMUL R58, R22, R55.reuse ;  /* 0x00000037163a7220 */ /* 0x080fe20000400000 */
[-C--:B------:R-:W-:Y:S01]  /*0bc0*/  FMUL R46, R46, R55.reuse ;  /* 0x000000372e2e7220 */ /* 0x080fe20000400000 */
[-C--:B------:R-:W-:Y:S01]  /*0bd0*/  FMUL R52, R52, R55.reuse ;  /* 0x0000003734347220 */ /* 0x080fe20000400000 */
[C---:B------:R-:W-:Y:S01]  /*0be0*/  FMUL R48, R53.reuse, R48 ;  /* 0x0000003035307220 */ /* 0x040fe20000400000 */
[C---:B------:R-:W-:Y:S01]  /*0bf0*/  FMUL R58, R53.reuse, R58 ;  /* 0x0000003a353a7220 */ /* 0x040fe20000400000 */
[C---:B------:R-:W-:Y:S01]  /*0c00*/  FMUL R46, R53.reuse, R46 ;  /* 0x0000002e352e7220 */ /* 0x040fe20000400000 */
[C---:B------:R-:W-:Y:S01]  /*0c10*/  FMUL R52, R53.reuse, R52 ;  /* 0x0000003435347220 */ /* 0x040fe20000400000 */
[----:B------:R-:W-:Y:S01]  /*0c20*/  FFMA R44, R53, R44, R48 ;  /* 0x0000002c352c7223 */ /* 0x000fe20000000030 */
[----:B------:R-:W-:Y:S01]  /*0c30*/  FMUL R48, R43, R55 ;  /* 0x000000372b307220 */ /* 0x000fe20000400000 */
[C---:B------:R-:W-:Y:S01]  /*0c40*/  FFMA R47, R53.reuse, R47, R58 ;  /* 0x0000002f352f7223 */ /* 0x040fe2000000003a */
[----:B------:R-:W-:Y:S01]  /*0c50*/  FMUL R58, R50, R55 ;  /* 0x00000037323a7220 */ /* 0x000fe20000400000 */
[C---:B------:R-:W-:Y:S01]  /*0c60*/  FMUL R49, R53.reuse, R49 ;  /* 0x0000003135317220 */ /* 0x040fe20000400000 */
[C---:B------:R-:W-:Y:S01]  /*0c70*/  FMUL R19, R53.reuse, R48 ;  /* 0x0000003035137220 */ /* 0x040fe20000400000 */
[C---:B------:R-:W-:Y:S01]  /*0c80*/  FMUL R22, R53.reuse, R22 ;  /* 0x0000001635167220 */ /* 0x040fe20000400000 */
[C---:B------:R-:W-:Y:S01]  /*0c90*/  FMUL R60, R53.reuse, R58 ;  /* 0x0000003a353c7220 */ /* 0x040fe20000400000 */
[----:B------:R-:W-:Y:S01]  /*0ca0*/  FMUL R58, R56, R55 ;  /* 0x00000037383a7220 */ /* 0x000fe20000400000 */
[C---:B------:R-:W-:Y:S01]  /*0cb0*/  FFMA R42, R53.reuse, R42, R19 ;  /* 0x0000002a352a7223 */ /* 0x040fe20000000013 */
[C---:B------:R-:W-:Y:S01]  /*0cc0*/  FFMA R19, R53.reuse, R23, R46 ;  /* 0x0000001735137223 */ /* 0x040fe2000000002e */
[C---:B------:R-:W-:Y:S01]  /*0cd0*/  FMUL R50, R53.reuse, R50 ;  /* 0x0000003235327220 */ /* 0x040fe20000400000 */
[C---:B------:R-:W-:Y:S01]  /*0ce0*/  FMUL R23, R53.reuse, R56 ;  /* 0x0000003835177220 */ /* 0x040fe20000400000 */
[----:B------:R-:W-:Y:S01]  /*0cf0*/  FMUL R54, R54, R55 ;  /* 0x0000003736367220 */ /* 0x000fe20000400000 */
[C---:B------:R-:W-:Y:S01]  /*0d00*/  FMUL R58, R53.reuse, R58 ;  /* 0x0000003a353a7220 */ /* 0x040fe20000400000 */
[C---:B------:R-:W-:Y:S01]  /*0d10*/  FFMA R41, R53.reuse, R41, R52 ;  /* 0x0000002935297223 */ /* 0x040fe20000000034 */
[----:B------:R-:W-:Y:S01]  /*0d20*/  F2FP.BF16.F32.PACK_AB R22, R22, R49 ;  /* 0x000000311616723e */ /* 0x000fe200000010ff */
[C---:B------:R-:W-:Y:S01]  /*0d30*/  FMUL R54, R53.reuse, R54 ;  /* 0x0000003635367220 */ /* 0x040fe20000400000 */
[----:B------:R-:W-:Y:S01]  /*0d40*/  FFMA R48, R53, R45, R58 ;  /* 0x0000002d35307223 */ /* 0x000fe2000000003a */
[----:B------:R-:W-:Y:S01]  /*0d50*/  F2FP.BF16.F32.PACK_AB R23, R23, R50 ;  /* 0x000000321717723e */ /* 0x000fe200000010ff */
[C---:B------:R-:W-:Y:S01]  /*0d60*/  FFMA R17, R53.reuse, R17, R60 ;  /* 0x0000001135117223 */ /* 0x040fe2000000003c */
[C---:B------:R-:W-:Y:S01]  /*0d70*/  PRMT R43, R18.reuse, 0x7610, R43 ;  /* 0x00007610122b7816 */ /* 0x040fe2000000002b */
[----:B------:R-:W-:Y:S01]  /*0d80*/  FFMA R54, R53, R51, R54 ;  /* 0x0000003335367223 */ /* 0x000fe20000000036 */
[----:B------:R-:W-:Y:S01]  /*0d90*/  PRMT R45, R18, 0x7632, R45 ;  /* 0x00007632122d7816 */ /* 0x000fe2000000002d */
[----:B------:R-:W-:Y:S01]  /*0da0*/  HFMA2.BF16_V2 R46, R16, R22, -RZ.H0_H0 ;  /* 0x00000016102e7231 */ /* 0x000fe200003400ff */
[----:B------:R-:W-:Y:S01]  /*0db0*/  F2FP.BF16.F32.PACK_AB R18, R41, R42 ;  /* 0x0000002a2912723e */ /* 0x000fe200000010ff */
[----:B------:R-:W-:Y:S01]  /*0dc0*/  HFMA2.BF16_V2 R23, R40, R23, -RZ.H0_H0 ;  /* 0x0000001728177231 */ /* 0x000fe200003400ff */
[----:B------:R-:W-:-:S02]  /*0dd0*/  SHF.L.U32 R41, R38, 0x10, RZ ;  /* 0x0000001026297819 */ /* 0x000fc400000006ff */
[----:B------:R-:W-:Y:S02]  /*0de0*/  SHF.L.U32 R22, R43, 0x10, RZ ;  /* 0x000000102b167819 */ /* 0x000fe400000006ff */
[----:B------:R-:W-:Y:S01]  /*0df0*/  F2FP.BF16.F32.PACK_AB R16, R47, R44 ;  /* 0x0000002c2f10723e */ /* 0x000fe200000010ff */
[----:B------:R-:W-:Y:S01]  /*0e00*/  FADD R12, R41, R12 ;  /* 0x0000000c290c7221 */ /* 0x000fe20000000000 */
[----:B------:R-:W-:Y:S01]  /*0e10*/  F2FP.BF16.F32.PACK_AB R17, R48, R17 ;  /* 0x000000113011723e */ /* 0x000fe200000010ff */
[----:B------:R-:W-:Y:S01]  /*0e20*/  FADD R33, R22, R33 ;  /* 0x0000002116217221 */ /* 0x000fe20000000000 */
[----:B------:R-:W-:Y:S02]  /*0e30*/  F2FP.BF16.F32.PACK_AB R19, R54, R19 ;  /* 0x000000133613723e */ /* 0x000fe400000010ff */
[----:B------:R-:W-:Y:S02]  /*0e40*/  PRMT R41, R38, 0x7632, R41 ;  /* 0x0000763226297816 */ /* 0x000fe40000000029 */
[----:B------:R-:W-:Y:S01]  /*0e50*/  SHF.L.U32 R42, R45, 0x10, RZ ;  /* 0x000000102d2a7819 */ /* 0x000fe200000006ff */
[----:B------:R0:W-:Y:S01]  /*0e60*/  @!P1 STG.E.128 [R20.64], R16 ;  /* 0x0000001014009986 */ /* 0x0001e2000c101d04 */
[----:B------:R-:W-:-:S02]  /*0e70*/  PRMT R40, R23, 0x7632, R40 ;  /* 0x0000763217287816 */ /* 0x000fc40000000028 */
[----:B------:R-:W-:Y:S01]  /*0e80*/  PRMT R38, R23, 0x7610, R38 ;  /* 0x0000761017267816 */ /* 0x000fe20000000026 */
[----:B------:R-:W-:Y:S01]  /*0e90*/  FADD R11, R42, R11 ;  /* 0x0000000b2a0b7221 */ /* 0x000fe20000000000 */
[C---:B------:R-:W-:Y:S01]  /*0ea0*/  PRMT R23, R46.reuse, 0x7632, R23 ;  /* 0x000076322e177816 */ /* 0x040fe20000000017 */
[----:B------:R-:W-:Y:S01]  /*0eb0*/  IMAD.U32 R42, R41, 0x10000, RZ ;  /* 0x00010000292a7824 */ /* 0x000fe200078e00ff */
[----:B------:R-:W-:Y:S02]  /*0ec0*/  PRMT R22, R46, 0x7610, R22 ;  /* 0x000076102e167816 */ /* 0x000fe40000000016 */
[----:B------:R-:W-:Y:S01]  /*0ed0*/  SHF.L.U32 R40, R40, 0x10, RZ ;  /* 0x0000001028287819 */ /* 0x000fe200000006ff */
[----:B------:R-:W-:-:S04]  /*0ee0*/  FADD R31, R42, R31 ;  /* 0x0000001f2a1f7221 */ /* 0x000fc80000000000 */
[----:B------:R-:W-:Y:S01]  /*0ef0*/  FADD R13, R40, R13 ;  /* 0x0000000d280d7221 */ /* 0x000fe20000000000 */
[----:B0-----:R-:W-:Y:S01]  /*0f00*/  SHF.L.U32 R19, R38, 0x10, RZ ;  /* 0x0000001026137819 */ /* 0x001fe200000006ff */
[----:B------:R-:W-:Y:S01]  /*0f10*/  IMAD.U32 R17, R22, 0x10000, RZ ;  /* 0x0001000016117824 */ /* 0x000fe200078e00ff */
[----:B------:R-:W-:-:S03]  /*0f20*/  SHF.L.U32 R16, R23, 0x10, RZ ;  /* 0x0000001017107819 */ /* 0x000fc600000006ff */
[----:B------:R-:W-:Y:S01]  /*0f30*/  FADD R10, R19, R10 ;  /* 0x0000000a130a7221 */ /* 0x000fe20000000000 */
[----:B------:R-:W-:Y:S01]  /*0f40*/  FADD R8, R17, R8 ;  /* 0x0000000811087221 */ /* 0x000fe20000000000 */
[----:B------:R-:W-:Y:S01]  /*0f50*/  FADD R9, R16, R9 ;  /* 0x0000000910097221 */ /* 0x000fe20000000000 */
[----:B------:R-:W-:Y:S05]  /*0f60*/  @P4 BRA `(.L_x_1) ;  /* 0xfffff5c000004947 */ /* 0x000fea000383ffff */
[----:B------:R-:W-:Y:S01]  /*0f70*/  MOV R16, R8 ;  /* 0x0000000800107202 */ /* 0x000fe20000000f00 */
[----:B------:R-:W-:Y:S01]  /*0f80*/  IMAD.MOV.U32 R18, RZ, RZ, R10 ;  /* 0x000000ffff127224 */ /* 0x000fe200078e000a */
[----:B------:R-:W-:Y:S01]  /*0f90*/  MOV R17, R9 ;  /* 0x0000000900117202 */ /* 0x000fe20000000f00 */
[----:B------:R-:W-:Y:S01]  /*0fa0*/  IMAD.MOV.U32 R30, RZ, RZ, R12 ;  /* 0x000000ffff1e7224 */ /* 0x000fe200078e000c */
[----:B------:R-:W-:Y:S02]  /*0fb0*/  MOV R19, R13 ;  /* 0x0000000d00137202 */ /* 0x000fe40000000f00 */
[----:B------:R-:W-:Y:S02]  /*0fc0*/  MOV R28, R33 ;  /* 0x00000021001c7202 */ /* 0x000fe40000000f00 */
[----:B------:R-:W-:-:S02]  /*0fd0*/  MOV R29, R11 ;  /* 0x0000000b001d7202 */ /* 0x000fc40000000f00 */
.L_x_0:
[----:B------:R-:W0:Y:S01]  /*0fe0*/  S2R R0, SR_TID.X ;  /* 0x0000000000007919 */ /* 0x000e220000002100 */
[----:B------:R-:W-:-:S03]  /*0ff0*/  MOV R3, 0x4 ;  /* 0x0000000400037802 */ /* 0x000fc60000000f00 */
[----:B------:R-:W-:Y:S01]  /*1000*/  BAR.SYNC.DEFER_BLOCKING 0x0 ;  /* 0x0000000000007b1d */ /* 0x000fe20000010000 */
[C---:B0-----:R-:W-:Y:S02]  /*1010*/  SHF.L.U32 R2, R0.reuse, 0x3, RZ ;  /* 0x0000000300027819 */ /* 0x041fe400000006ff */
[----:B------:R-:W-:Y:S02]  /*1020*/  SHF.L.U32 R5, R0, 0x2, RZ ;  /* 0x0000000200057819 */ /* 0x000fe400000006ff */
[----:B------:R-:W-:Y:S01]  /*1030*/  LOP3.LUT R6, R2, 0x7f8, RZ, 0xc0, !PT ;  /* 0x000007f802067812 */ /* 0x000fe200078ec0ff */
[----:B------:R-:W-:Y:S01]  /*1040*/  IMAD R2, R4, c[0x0][0x1a8], RZ ;  /* 0x00006a0004027a24 */ /* 0x000fe200078e02ff */
[----:B------:R-:W-:-:S03]  /*1050*/  LOP3.LUT R5, R5, 0x3fc, RZ, 0xc0, !PT ;  /* 0x000003fc05057812 */ /* 0x000fc600078ec0ff */
[----:B------:R-:W-:Y:S01]  /*1060*/  STS.128 [R6.X4], R16 ;  /* 0x0000001006007388 */ /* 0x000fe20000004c00 */
[C---:B------:R-:W-:Y:S01]  /*1070*/  LOP3.LUT R0, R5.reuse, 0x400, RZ, 0xfc, !PT ;  /* 0x0000040005007812 */ /* 0x040fe200078efcff */
[----:B------:R-:W-:Y:S01]  /*1080*/  IMAD.WIDE R2, R2, R3, c[0x0][0x1a0] ;  /* 0x0000680002027625 */ /* 0x000fe200078e0203 */
[C---:B------:R-:W-:Y:S01]  /*1090*/  ISETP.GE.AND P0, PT, R5.reuse, c[0x0][0x1b0], PT ;  /* 0x00006c0005007a0c */ /* 0x040fe20003f06270 */
[----:B------:R-:W-:Y:S04]  /*10a0*/  STS.128 [R6.X4+0x10], R28 ;  /* 0x0000101c06007388 */ /* 0x000fe80000004c00 */
[----:B------:R-:W-:Y:S01]  /*10b0*/  BAR.SYNC.DEFER_BLOCKING 0x0 ;  /* 0x0000000000007b1d */ /* 0x000fe20000010000 */
[----:B------:R-:W-:Y:S01]  /*10c0*/  ISETP.GE.AND P1, PT, R0, c[0x0][0x1b0], PT ;  /* 0x00006c0000007a0c */ /* 0x000fe20003f26270 */
[----:B------:R-:W-:-:S04]  /*10d0*/  IMAD.WIDE.U32 R2, R5, 0x4, R2 ;  /* 0x0000000405027825 */ /* 0x000fc800078e0002 */
[----:B------:R-:W0:Y:S04]  /*10e0*/  LDS.128 R8, [R5.X4] ;  /* 0x0000000005087984 */ /* 0x000e280000004c00 */
[----:B0-----:R0:W-:Y:S04]  /*10f0*/  @!P0 STG.E.128 [R2.64], R8 ;  /* 0x0000000802008986 */ /* 0x0011e8000c101d04 */
[----:B------:R-:W-:Y:S05]  /*1100*/  @P1 EXIT ;  /* 0x000000000000194d */ /* 0x000fea0003800000 */
[----:B------:R-:W1:Y:S04]  /*1110*/  LDS.128 R4, [R5.X4+0x1000] ;  /* 0x0010000005047984 */ /* 0x000e680000004c00 */
[----:B-1----:R-:W-:Y:S01]  /*1120*/  STG.E.128 [R2.64+0x1000], R4 ;  /* 0x0010000402007986 */ /* 0x002fe2000c101d04 */
[----:B------:R-:W-:Y:S05]  /*1130*/  EXIT ;  /* 0x000000000000794d */ /* 0x000fea0003800000 */
.L_x_2:
[----:B------:R-:W-:-:S00]  /*1140*/  BRA `(.L_x_2) ;  /* 0xfffffff000007947 */ /* 0x000fc0000383ffff */
[----:B------:R-:W-:-:S00]  /*1150*/  NOP ;  /* 0x0000000000007918 */ /* 0x000fc00000000000 */
        /* <DEDUP_REMOVED lines=10> */
.L_x_3:


//--------------------- .nv.shared._rms_norm_backward_kernel --------------------------
	.section	.nv.shared._rms_norm_backward_kernel,"aw",@nobits
	.sectionflags	@""
	.align	16
